//
// Generated by NVIDIA NVVM Compiler
//
// Compiler Build ID: CL-36424714
// Cuda compilation tools, release 13.0, V13.0.88
// Based on NVVM 20.0.0
//

.version 9.0
.target sm_100
.address_size 64

	// .globl	_Z10tiled_gemmPKfS0_Pfi
// _ZZ10tiled_gemmPKfS0_PfiE2As has been demoted
// _ZZ10tiled_gemmPKfS0_PfiE2Bs has been demoted

.visible .entry _Z10tiled_gemmPKfS0_Pfi(
	.param .u64 .ptr .align 1 _Z10tiled_gemmPKfS0_Pfi_param_0,
	.param .u64 .ptr .align 1 _Z10tiled_gemmPKfS0_Pfi_param_1,
	.param .u64 .ptr .align 1 _Z10tiled_gemmPKfS0_Pfi_param_2,
	.param .u32 _Z10tiled_gemmPKfS0_Pfi_param_3
)
{
	.reg .pred 	%p<8>;
	.reg .b32 	%r<43>;
	.reg .b32 	%f<111>;
	.reg .b64 	%rd<13>;
	// demoted variable
	.shared .align 4 .b8 _ZZ10tiled_gemmPKfS0_PfiE2As[4096];
	// demoted variable
	.shared .align 4 .b8 _ZZ10tiled_gemmPKfS0_PfiE2Bs[4096];
	ld.param.u64 	%rd4, [_Z10tiled_gemmPKfS0_Pfi_param_0];
	ld.param.u64 	%rd5, [_Z10tiled_gemmPKfS0_Pfi_param_1];
	ld.param.u64 	%rd6, [_Z10tiled_gemmPKfS0_Pfi_param_2];
	ld.param.u32 	%r24, [_Z10tiled_gemmPKfS0_Pfi_param_3];
	mov.u32 	%r25, %ctaid.y;
	shl.b32 	%r1, %r25, 5;
	mov.u32 	%r40, %tid.y;
	add.s32 	%r3, %r1, %r40;
	mov.u32 	%r26, %ctaid.x;
	shl.b32 	%r27, %r26, 5;
	mov.u32 	%r38, %tid.x;
	add.s32 	%r5, %r27, %r38;
	setp.lt.s32 	%p1, %r24, 1;
	mov.f32 	%f110, 0f00000000;
	@%p1 bra 	$L__BB0_7;
	add.s32 	%r28, %r24, 31;
	shr.u32 	%r29, %r28, 5;
	shl.b32 	%r30, %r40, 7;
	mov.u32 	%r31, _ZZ10tiled_gemmPKfS0_PfiE2As;
	add.s32 	%r6, %r31, %r30;
	shl.b32 	%r32, %r38, 2;
	add.s32 	%r7, %r6, %r32;
	mov.u32 	%r33, _ZZ10tiled_gemmPKfS0_PfiE2Bs;
	add.s32 	%r9, %r33, %r32;
	add.s32 	%r8, %r9, %r30;
	neg.s32 	%r42, %r29;
	mad.lo.s32 	%r41, %r24, %r5, %r40;
	mad.lo.s32 	%r34, %r38, %r24, %r40;
	add.s32 	%r39, %r34, %r1;
	shl.b32 	%r13, %r24, 5;
	cvta.to.global.u64 	%rd1, %rd4;
	cvta.to.global.u64 	%rd2, %rd5;
	mov.f32 	%f110, 0f00000000;
$L__BB0_2:
	setp.ge.u32 	%p2, %r3, %r24;
	mul.wide.s32 	%rd7, %r41, 4;
	add.s64 	%rd3, %rd2, %rd7;
	setp.ge.s32 	%p3, %r38, %r24;
	mov.f32 	%f108, 0f00000000;
	or.pred  	%p4, %p2, %p3;
	@%p4 bra 	$L__BB0_4;
	mul.wide.s32 	%rd8, %r39, 4;
	add.s64 	%rd9, %rd1, %rd8;
	ld.global.f32 	%f108, [%rd9];
$L__BB0_4:
	st.shared.f32 	[%r7], %f108;
	mov.f32 	%f109, 0f00000000;
	max.s32 	%r35, %r5, %r40;
	setp.ge.s32 	%p5, %r35, %r24;
	@%p5 bra 	$L__BB0_6;
	ld.global.f32 	%f109, [%rd3];
$L__BB0_6:
	st.shared.f32 	[%r8], %f109;
	bar.sync 	0;
	ld.shared.f32 	%f12, [%r6];
	ld.shared.f32 	%f13, [%r9];
	fma.rn.f32 	%f14, %f12, %f13, %f110;
	ld.shared.f32 	%f15, [%r6+4];
	ld.shared.f32 	%f16, [%r9+128];
	fma.rn.f32 	%f17, %f15, %f16, %f14;
	ld.shared.f32 	%f18, [%r6+8];
	ld.shared.f32 	%f19, [%r9+256];
	fma.rn.f32 	%f20, %f18, %f19, %f17;
	ld.shared.f32 	%f21, [%r6+12];
	ld.shared.f32 	%f22, [%r9+384];
	fma.rn.f32 	%f23, %f21, %f22, %f20;
	ld.shared.f32 	%f24, [%r6+16];
	ld.shared.f32 	%f25, [%r9+512];
	fma.rn.f32 	%f26, %f24, %f25, %f23;
	ld.shared.f32 	%f27, [%r6+20];
	ld.shared.f32 	%f28, [%r9+640];
	fma.rn.f32 	%f29, %f27, %f28, %f26;
	ld.shared.f32 	%f30, [%r6+24];
	ld.shared.f32 	%f31, [%r9+768];
	fma.rn.f32 	%f32, %f30, %f31, %f29;
	ld.shared.f32 	%f33, [%r6+28];
	ld.shared.f32 	%f34, [%r9+896];
	fma.rn.f32 	%f35, %f33, %f34, %f32;
	ld.shared.f32 	%f36, [%r6+32];
	ld.shared.f32 	%f37, [%r9+1024];
	fma.rn.f32 	%f38, %f36, %f37, %f35;
	ld.shared.f32 	%f39, [%r6+36];
	ld.shared.f32 	%f40, [%r9+1152];
	fma.rn.f32 	%f41, %f39, %f40, %f38;
	ld.shared.f32 	%f42, [%r6+40];
	ld.shared.f32 	%f43, [%r9+1280];
	fma.rn.f32 	%f44, %f42, %f43, %f41;
	ld.shared.f32 	%f45, [%r6+44];
	ld.shared.f32 	%f46, [%r9+1408];
	fma.rn.f32 	%f47, %f45, %f46, %f44;
	ld.shared.f32 	%f48, [%r6+48];
	ld.shared.f32 	%f49, [%r9+1536];
	fma.rn.f32 	%f50, %f48, %f49, %f47;
	ld.shared.f32 	%f51, [%r6+52];
	ld.shared.f32 	%f52, [%r9+1664];
	fma.rn.f32 	%f53, %f51, %f52, %f50;
	ld.shared.f32 	%f54, [%r6+56];
	ld.shared.f32 	%f55, [%r9+1792];
	fma.rn.f32 	%f56, %f54, %f55, %f53;
	ld.shared.f32 	%f57, [%r6+60];
	ld.shared.f32 	%f58, [%r9+1920];
	fma.rn.f32 	%f59, %f57, %f58, %f56;
	ld.shared.f32 	%f60, [%r6+64];
	ld.shared.f32 	%f61, [%r9+2048];
	fma.rn.f32 	%f62, %f60, %f61, %f59;
	ld.shared.f32 	%f63, [%r6+68];
	ld.shared.f32 	%f64, [%r9+2176];
	fma.rn.f32 	%f65, %f63, %f64, %f62;
	ld.shared.f32 	%f66, [%r6+72];
	ld.shared.f32 	%f67, [%r9+2304];
	fma.rn.f32 	%f68, %f66, %f67, %f65;
	ld.shared.f32 	%f69, [%r6+76];
	ld.shared.f32 	%f70, [%r9+2432];
	fma.rn.f32 	%f71, %f69, %f70, %f68;
	ld.shared.f32 	%f72, [%r6+80];
	ld.shared.f32 	%f73, [%r9+2560];
	fma.rn.f32 	%f74, %f72, %f73, %f71;
	ld.shared.f32 	%f75, [%r6+84];
	ld.shared.f32 	%f76, [%r9+2688];
	fma.rn.f32 	%f77, %f75, %f76, %f74;
	ld.shared.f32 	%f78, [%r6+88];
	ld.shared.f32 	%f79, [%r9+2816];
	fma.rn.f32 	%f80, %f78, %f79, %f77;
	ld.shared.f32 	%f81, [%r6+92];
	ld.shared.f32 	%f82, [%r9+2944];
	fma.rn.f32 	%f83, %f81, %f82, %f80;
	ld.shared.f32 	%f84, [%r6+96];
	ld.shared.f32 	%f85, [%r9+3072];
	fma.rn.f32 	%f86, %f84, %f85, %f83;
	ld.shared.f32 	%f87, [%r6+100];
	ld.shared.f32 	%f88, [%r9+3200];
	fma.rn.f32 	%f89, %f87, %f88, %f86;
	ld.shared.f32 	%f90, [%r6+104];
	ld.shared.f32 	%f91, [%r9+3328];
	fma.rn.f32 	%f92, %f90, %f91, %f89;
	ld.shared.f32 	%f93, [%r6+108];
	ld.shared.f32 	%f94, [%r9+3456];
	fma.rn.f32 	%f95, %f93, %f94, %f92;
	ld.shared.f32 	%f96, [%r6+112];
	ld.shared.f32 	%f97, [%r9+3584];
	fma.rn.f32 	%f98, %f96, %f97, %f95;
	ld.shared.f32 	%f99, [%r6+116];
	ld.shared.f32 	%f100, [%r9+3712];
	fma.rn.f32 	%f101, %f99, %f100, %f98;
	ld.shared.f32 	%f102, [%r6+120];
	ld.shared.f32 	%f103, [%r9+3840];
	fma.rn.f32 	%f104, %f102, %f103, %f101;
	ld.shared.f32 	%f105, [%r6+124];
	ld.shared.f32 	%f106, [%r9+3968];
	fma.rn.f32 	%f110, %f105, %f106, %f104;
	bar.sync 	0;
	add.s32 	%r42, %r42, 1;
	setp.ne.s32 	%p6, %r42, 0;
	add.s32 	%r41, %r41, 32;
	add.s32 	%r40, %r40, 32;
	add.s32 	%r39, %r39, %r13;
	add.s32 	%r38, %r38, 32;
	@%p6 bra 	$L__BB0_2;
$L__BB0_7:
	max.s32 	%r36, %r3, %r5;
	setp.ge.s32 	%p7, %r36, %r24;
	@%p7 bra 	$L__BB0_9;
	mad.lo.s32 	%r37, %r24, %r5, %r3;
	cvta.to.global.u64 	%rd10, %rd6;
	mul.wide.s32 	%rd11, %r37, 4;
	add.s64 	%rd12, %rd10, %rd11;
	st.global.f32 	[%rd12], %f110;
$L__BB0_9:
	ret;

}


// ===== COMPILED SASS (sm_100) =====

	.target	sm_100

	.elftype	@"ET_EXEC"


//--------------------- .note.nv.tkinfo           --------------------------
	.section	.note.nv.tkinfo,"",@"SHT_NOTE"
	.sectionflags	@"SHF_NOTE_NV_TKINFO"
	.tkinfo
        /*0018*/ 	.word	0x00000002
        /*0030*/ 	.string	""
        /*0030*/ 	.string	"ptxas"
        /*0030*/ 	.string	"Cuda compilation tools, release 13.0, V13.0.88"
        /*0030*/ 	.string	"Build cuda_13.0.r13.0/compiler.36424714_0"
        /*0030*/ 	.string	"-arch sm_100 -m 64 "



//--------------------- .note.nv.cuinfo           --------------------------
	.section	.note.nv.cuinfo,"",@"SHT_NOTE"
	.sectionflags	@"SHF_NOTE_NV_CUINFO"
        /*0018*/ 	.short	0x0002
        /*001a*/ 	.short	0x0064
        /*001c*/ 	.short	0x0082
	.zero		2


//--------------------- .nv.info                  --------------------------
	.section	.nv.info,"",@"SHT_CUDA_INFO"
	.align	4


	//----- nvinfo : EIATTR_REGCOUNT
	.align		4
        /*0000*/ 	.byte	0x04, 0x2f
        /*0002*/ 	.short	(.L_1 - .L_0)
	.align		4
.L_0:
        /*0004*/ 	.word	index@(_Z10tiled_gemmPKfS0_Pfi)
        /*0008*/ 	.word	0x00000020


	//----- nvinfo : EIATTR_FRAME_SIZE
	.align		4
.L_1:
        /*000c*/ 	.byte	0x04, 0x11
        /*000e*/ 	.short	(.L_3 - .L_2)
	.align		4
.L_2:
        /*0010*/ 	.word	index@(_Z10tiled_gemmPKfS0_Pfi)
        /*0014*/ 	.word	0x00000000


	//----- nvinfo : EIATTR_MIN_STACK_SIZE
	.align		4
.L_3:
        /*0018*/ 	.byte	0x04, 0x12
        /*001a*/ 	.short	(.L_5 - .L_4)
	.align		4
.L_4:
        /*001c*/ 	.word	index@(_Z10tiled_gemmPKfS0_Pfi)
        /*0020*/ 	.word	0x00000000
.L_5:


//--------------------- .nv.compat                --------------------------
	.section	.nv.compat,"",@"SHT_CUDA_COMPAT_INFO"
	.align	4
        /*0000*/ 	.byte	0x02, 0x09, 0x00, 0x00, 0x02, 0x02, 0x01, 0x00, 0x02, 0x05, 0x05, 0x00, 0x03, 0x07, 0x01, 0x01
        /*0010*/ 	.byte	0x02, 0x03, 0x00, 0x00, 0x02, 0x06, 0x01, 0x00, 0x04, 0x0b, 0x08, 0x00, 0x09, 0x00, 0x00, 0x00
        /*0020*/ 	.byte	0x00, 0x00, 0x00, 0x00


//--------------------- .nv.info._Z10tiled_gemmPKfS0_Pfi --------------------------
	.section	.nv.info._Z10tiled_gemmPKfS0_Pfi,"",@"SHT_CUDA_INFO"
	.sectionflags	@""
	.align	4


	//----- nvinfo : EIATTR_CUDA_API_VERSION
	.align		4
        /*0000*/ 	.byte	0x04, 0x37
        /*0002*/ 	.short	(.L_7 - .L_6)
.L_6:
        /*0004*/ 	.word	0x00000082


	//----- nvinfo : EIATTR_KPARAM_INFO
	.align		4
.L_7:
        /*0008*/ 	.byte	0x04, 0x17
        /*000a*/ 	.short	(.L_9 - .L_8)
.L_8:
        /*000c*/ 	.word	0x00000000
        /*0010*/ 	.short	0x0003
        /*0012*/ 	.short	0x0018
        /*0014*/ 	.byte	0x00, 0xf0, 0x11, 0x00


	//----- nvinfo : EIATTR_KPARAM_INFO
	.align		4
.L_9:
        /*0018*/ 	.byte	0x04, 0x17
        /*001a*/ 	.short	(.L_11 - .L_10)
.L_10:
        /*001c*/ 	.word	0x00000000
        /*0020*/ 	.short	0x0002
        /*0022*/ 	.short	0x0010
        /*0024*/ 	.byte	0x00, 0xf5, 0x21, 0x00


	//----- nvinfo : EIATTR_KPARAM_INFO
	.align		4
.L_11:
        /*0028*/ 	.byte	0x04, 0x17
        /*002a*/ 	.short	(.L_13 - .L_12)
.L_12:
        /*002c*/ 	.word	0x00000000
        /*0030*/ 	.short	0x0001
        /*0032*/ 	.short	0x0008
        /*0034*/ 	.byte	0x00, 0xf5, 0x21, 0x00


	//----- nvinfo : EIATTR_KPARAM_INFO
	.align		4
.L_13:
        /*0038*/ 	.byte	0x04, 0x17
        /*003a*/ 	.short	(.L_15 - .L_14)
.L_14:
        /*003c*/ 	.word	0x00000000
        /*0040*/ 	.short	0x0000
        /*0042*/ 	.short	0x0000
        /*0044*/ 	.byte	0x00, 0xf5, 0x21, 0x00


	//----- nvinfo : EIATTR_SPARSE_MMA_MASK
	.align		4
.L_15:
        /*0048*/ 	.byte	0x03, 0x50
        /*004a*/ 	.short	0x0000


	//----- nvinfo : EIATTR_MAXREG_COUNT
	.align		4
        /*004c*/ 	.byte	0x03, 0x1b
        /*004e*/ 	.short	0x00ff


	//----- nvinfo : EIATTR_NUM_BARRIERS
	.align		4
        /*0050*/ 	.byte	0x02, 0x4c
        /*0052*/ 	.byte	0x01
	.zero		1


	//----- nvinfo : EIATTR_MERCURY_ISA_VERSION
	.align		4
        /*0054*/ 	.byte	0x03, 0x5f
        /*0056*/ 	.short	0x0101


	//----- nvinfo : EIATTR_VRC_CTA_INIT_COUNT
	.align		4
        /*0058*/ 	.byte	0x02, 0x4a
	.zero		1
	.zero		1


	//----- nvinfo : EIATTR_EXIT_INSTR_OFFSETS
	.align		4
        /*005c*/ 	.byte	0x04, 0x1c
        /*005e*/ 	.short	(.L_17 - .L_16)


	//   ....[0]....
.L_16:
        /*0060*/ 	.word	0x00000800


	//   ....[1]....
        /*0064*/ 	.word	0x00000850


	//----- nvinfo : EIATTR_CBANK_PARAM_SIZE
	.align		4
.L_17:
        /*0068*/ 	.byte	0x03, 0x19
        /*006a*/ 	.short	0x001c


	//----- nvinfo : EIATTR_PARAM_CBANK
	.align		4
        /*006c*/ 	.byte	0x04, 0x0a
        /*006e*/ 	.short	(.L_19 - .L_18)
	.align		4
.L_18:
        /*0070*/ 	.word	index@(.nv.constant0._Z10tiled_gemmPKfS0_Pfi)
        /*0074*/ 	.short	0x0380
        /*0076*/ 	.short	0x001c


	//----- nvinfo : EIATTR_SW_WAR
	.align		4
.L_19:
        /*0078*/ 	.byte	0x04, 0x36
        /*007a*/ 	.short	(.L_21 - .L_20)
.L_20:
        /*007c*/ 	.word	0x00000008
.L_21:


//--------------------- .nv.callgraph             --------------------------
	.section	.nv.callgraph,"",@"SHT_CUDA_CALLGRAPH"
	.align	4
	.sectionentsize	8
	.align		4
        /*0000*/ 	.word	0x00000000
	.align		4
        /*0004*/ 	.word	0xffffffff
	.align		4
        /*0008*/ 	.word	0x00000000
	.align		4
        /*000c*/ 	.word	0xfffffffe
	.align		4
        /*0010*/ 	.word	0x00000000
	.align		4
        /*0014*/ 	.word	0xfffffffd
	.align		4
        /*0018*/ 	.word	0x00000000
	.align		4
        /*001c*/ 	.word	0xfffffffc


//--------------------- .text._Z10tiled_gemmPKfS0_Pfi --------------------------
	.section	.text._Z10tiled_gemmPKfS0_Pfi,"ax",@progbits
	.align	128
        .global         _Z10tiled_gemmPKfS0_Pfi
        .type           _Z10tiled_gemmPKfS0_Pfi,@function
        .size           _Z10tiled_gemmPKfS0_Pfi,(.L_x_3 - _Z10tiled_gemmPKfS0_Pfi)
        .other          _Z10tiled_gemmPKfS0_Pfi,@"STO_CUDA_ENTRY STV_DEFAULT"
_Z10tiled_gemmPKfS0_Pfi:
.text._Z10tiled_gemmPKfS0_Pfi:
[----:B------:R-:W-:Y:S01]  /*0000*/  LDC R1, c[0x0][0x37c] ;  /* 0x0000df00ff017b82 */ /* 0x000fe20000000800 */
[----:B------:R-:W0:Y:S01]  /*0010*/  LDCU UR4, c[0x0][0x398] ;  /* 0x00007300ff0477ac */ /* 0x000e220008000800 */
[----:B------:R-:W1:Y:S01]  /*0020*/  S2R R21, SR_CTAID.X ;  /* 0x0000000000157919 */ /* 0x000e620000002500 */
[----:B------:R-:W-:Y:S01]  /*0030*/  HFMA2 R25, -RZ, RZ, 0, 0 ;  /* 0x00000000ff197431 */ /* 0x000fe200000001ff */
[----:B------:R-:W2:Y:S01]  /*0040*/  LDCU.64 UR8, c[0x0][0x358] ;  /* 0x00006b00ff0877ac */ /* 0x000ea20008000a00 */
[----:B------:R-:W1:Y:S01]  /*0050*/  S2R R19, SR_TID.X ;  /* 0x0000000000137919 */ /* 0x000e620000002100 */
[----:B------:R-:W3:Y:S01]  /*0060*/  S2R R4, SR_CTAID.Y ;  /* 0x0000000000047919 */ /* 0x000ee20000002600 */
[----:B------:R-:W3:Y:S01]  /*0070*/  S2R R18, SR_TID.Y ;  /* 0x0000000000127919 */ /* 0x000ee20000002200 */
[----:B0-----:R-:W-:-:S04]  /*0080*/  MOV R6, UR4 ;  /* 0x0000000400067c02 */ /* 0x001fc80008000f00 */
[----:B------:R-:W-:Y:S02]  /*0090*/  ISETP.GE.AND P0, PT, R6, 0x1, PT ;  /* 0x000000010600780c */ /* 0x000fe40003f06270 */
[----:B-1----:R-:W-:Y:S02]  /*00a0*/  LEA R21, R21, R19, 0x5 ;  /* 0x0000001315157211 */ /* 0x002fe400078e28ff */
[----:B---3--:R-:W-:-:S09]  /*00b0*/  LEA R20, R4, R18, 0x5 ;  /* 0x0000001204147211 */ /* 0x008fd200078e28ff */
[----:B--2---:R-:W-:Y:S05]  /*00c0*/  @!P0 BRA `(.L_x_0) ;  /* 0x0000000400c48947 */ /* 0x004fea0003800000 */
[----:B------:R-:W0:Y:S01]  /*00d0*/  S2UR UR6, SR_CgaCtaId ;  /* 0x00000000000679c3 */ /* 0x000e220000008800 */
[----:B------:R-:W-:Y:S01]  /*00e0*/  UMOV UR4, 0x400 ;  /* 0x0000040000047882 */ /* 0x000fe20000000000 */
[----:B------:R-:W-:Y:S01]  /*00f0*/  IADD3 R2, PT, PT, R6, 0x1f, RZ ;  /* 0x0000001f06027810 */ /* 0x000fe20007ffe0ff */
[----:B------:R-:W-:Y:S01]  /*0100*/  UIADD3 UR5, UPT, UPT, UR4, 0x1000, URZ ;  /* 0x0000100004057890 */ /* 0x000fe2000fffe0ff */
[-CC-:B------:R-:W-:Y:S01]  /*0110*/  IMAD R7, R19, R6.reuse, R18.reuse ;  /* 0x0000000613077224 */ /* 0x180fe200078e0212 */
[----:B------:R-:W-:Y:S01]  /*0120*/  MOV R25, RZ ;  /* 0x000000ff00197202 */ /* 0x000fe20000000f00 */
[----:B------:R-:W-:Y:S01]  /*0130*/  IMAD R16, R21, R6, R18 ;  /* 0x0000000615107224 */ /* 0x000fe200078e0212 */
[----:B------:R-:W-:Y:S01]  /*0140*/  SHF.R.U32.HI R2, RZ, 0x5, R2 ;  /* 0x00000005ff027819 */ /* 0x000fe20000011602 */
[----:B------:R-:W1:Y:S01]  /*0150*/  LDC R0, c[0x0][0x398] ;  /* 0x0000e600ff007b82 */ /* 0x000e620000000800 */
[----:B------:R-:W-:Y:S02]  /*0160*/  LEA R7, R4, R7, 0x5 ;  /* 0x0000000704077211 */ /* 0x000fe400078e28ff */
[----:B------:R-:W-:-:S05]  /*0170*/  IADD3 R17, PT, PT, -R2, RZ, RZ ;  /* 0x000000ff02117210 */ /* 0x000fca0007ffe1ff */
[----:B------:R-:W2:Y:S01]  /*0180*/  LDC.64 R22, c[0x0][0x388] ;  /* 0x0000e200ff167b82 */ /* 0x000ea20000000a00 */
[----:B0-----:R-:W-:Y:S02]  /*0190*/  ULEA UR4, UR6, UR4, 0x18 ;  /* 0x0000000406047291 */ /* 0x001fe4000f8ec0ff */
[----:B------:R-:W-:-:S04]  /*01a0*/  ULEA UR5, UR6, UR5, 0x18 ;  /* 0x0000000506057291 */ /* 0x000fc8000f8ec0ff */
[C---:B------:R-:W-:Y:S02]  /*01b0*/  LEA R5, R18.reuse, UR4, 0x7 ;  /* 0x0000000412057c11 */ /* 0x040fe4000f8e38ff */
[C---:B------:R-:W-:Y:S02]  /*01c0*/  LEA R3, R19.reuse, UR5, 0x2 ;  /* 0x0000000513037c11 */ /* 0x040fe4000f8e10ff */
[----:B------:R-:W-:Y:S02]  /*01d0*/  LEA R4, R19, R5, 0x2 ;  /* 0x0000000513047211 */ /* 0x000fe400078e10ff */
[----:B------:R-:W-:-:S07]  /*01e0*/  LEA R2, R18, R3, 0x7 ;  /* 0x0000000312027211 */ /* 0x000fce00078e38ff */
.L_x_1:
[----:B-1----:R-:W-:Y:S01]  /*01f0*/  MOV R6, R0 ;  /* 0x0000000000067202 */ /* 0x002fe20000000f00 */
[----:B------:R-:W-:Y:S01]  /*0200*/  HFMA2 R29, -RZ, RZ, 0, 0 ;  /* 0x00000000ff1d7431 */ /* 0x000fe200000001ff */
[----:B------:R-:W-:Y:S02]  /*0210*/  VIMNMX R9, PT, PT, R21, R18, !PT ;  /* 0x0000001215097248 */ /* 0x000fe40007fe0100 */
[-C--:B------:R-:W-:Y:S02]  /*0220*/  ISETP.GE.AND P0, PT, R19, R6.reuse, PT ;  /* 0x000000061300720c */ /* 0x080fe40003f06270 */
[-C--:B------:R-:W-:Y:S01]  /*0230*/  ISETP.GE.AND P1, PT, R9, R6.reuse, PT ;  /* 0x000000060900720c */ /* 0x080fe20003f26270 */
[----:B--2---:R-:W-:Y:S01]  /*0240*/  IMAD.WIDE R8, R16, 0x4, R22 ;  /* 0x0000000410087825 */ /* 0x004fe200078e0216 */
[----:B------:R-:W-:Y:S02]  /*0250*/  ISETP.GE.U32.OR P0, PT, R20, R6, P0 ;  /* 0x000000061400720c */ /* 0x000fe40000706470 */
[----:B------:R-:W-:-:S09]  /*0260*/  MOV R24, RZ ;  /* 0x000000ff00187202 */ /* 0x000fd20000000f00 */
[----:B------:R-:W2:Y:S02]  /*0270*/  @!P1 LDG.E R24, desc[UR8][R8.64] ;  /* 0x0000000808189981 */ /* 0x000ea4000c1e1900 */
[----:B------:R-:W0:Y:S02]  /*0280*/  @!P0 LDC.64 R10, c[0x0][0x380] ;  /* 0x0000e000ff0a8b82 */ /* 0x000e240000000a00 */
[----:B0-----:R-:W-:-:S05]  /*0290*/  @!P0 IMAD.WIDE R10, R7, 0x4, R10 ;  /* 0x00000004070a8825 */ /* 0x001fca00078e020a */
[----:B------:R-:W3:Y:S04]  /*02a0*/  @!P0 LDG.E R29, desc[UR8][R10.64] ;  /* 0x000000080a1d8981 */ /* 0x000ee8000c1e1900 */
[----:B---3--:R-:W-:Y:S04]  /*02b0*/  STS [R4], R29 ;  /* 0x0000001d04007388 */ /* 0x008fe80000000800 */
[----:B--2---:R-:W-:Y:S01]  /*02c0*/  STS [R2], R24 ;  /* 0x0000001802007388 */ /* 0x004fe20000000800 */
[----:B------:R-:W-:Y:S06]  /*02d0*/  BAR.SYNC.DEFER_BLOCKING 0x0 ;  /* 0x0000000000007b1d */ /* 0x000fec0000010000 */
[----:B------:R-:W-:Y:S04]  /*02e0*/  LDS R26, [R3] ;  /* 0x00000000031a7984 */ /* 0x000fe80000000800 */
[----:B------:R-:W0:Y:S04]  /*02f0*/  LDS.128 R12, [R5] ;  /* 0x00000000050c7984 */ /* 0x000e280000000c00 */
[----:B------:R-:W1:Y:S04]  /*0300*/  LDS R28, [R3+0x80] ;  /* 0x00008000031c7984 */ /* 0x000e680000000800 */
[----:B------:R-:W2:Y:S04]  /*0310*/  LDS R27, [R3+0x100] ;  /* 0x00010000031b7984 */ /* 0x000ea80000000800 */
[----:B------:R-:W-:Y:S04]  /*0320*/  LDS.128 R8, [R5+0x10] ;  /* 0x0000100005087984 */ /* 0x000fe80000000c00 */
[----:B------:R-:W-:Y:S01]  /*0330*/  LDS R24, [R3+0x280] ;  /* 0x0002800003187984 */ /* 0x000fe20000000800 */
[----:B0-----:R-:W-:-:S03]  /*0340*/  FFMA R26, R12, R26, R25 ;  /* 0x0000001a0c1a7223 */ /* 0x001fc60000000019 */
[----:B------:R-:W0:Y:S01]  /*0350*/  LDS R12, [R3+0x180] ;  /* 0x00018000030c7984 */ /* 0x000e220000000800 */
[----:B-1----:R-:W-:-:S03]  /*0360*/  FFMA R26, R28, R13, R26 ;  /* 0x0000000d1c1a7223 */ /* 0x002fc6000000001a */
[----:B------:R-:W1:Y:S01]  /*0370*/  LDS R13, [R3+0x200] ;  /* 0x00020000030d7984 */ /* 0x000e620000000800 */
[----:B--2---:R-:W-:-:S03]  /*0380*/  FFMA R27, R27, R14, R26 ;  /* 0x0000000e1b1b7223 */ /* 0x004fc6000000001a */
[----:B------:R-:W2:Y:S01]  /*0390*/  LDS R25, [R3+0x300] ;  /* 0x0003000003197984 */ /* 0x000ea20000000800 */
[----:B0-----:R-:W-:-:S03]  /*03a0*/  FFMA R15, R12, R15, R27 ;  /* 0x0000000f0c0f7223 */ /* 0x001fc6000000001b */
[----:B------:R-:W-:Y:S01]  /*03b0*/  LDS R27, [R3+0x400] ;  /* 0x00040000031b7984 */ /* 0x000fe20000000800 */
[----:B-1----:R-:W-:-:S03]  /*03c0*/  FFMA R13, R8, R13, R15 ;  /* 0x0000000d080d7223 */ /* 0x002fc6000000000f */
[----:B------:R-:W0:Y:S01]  /*03d0*/  LDS R8, [R3+0x380] ;  /* 0x0003800003087984 */ /* 0x000e220000000800 */
[----:B------:R-:W-:-:S03]  /*03e0*/  FFMA R26, R24, R9, R13 ;  /* 0x00000009181a7223 */ /* 0x000fc6000000000d */
[----:B------:R-:W1:Y:S04]  /*03f0*/  LDS.128 R12, [R5+0x20] ;  /* 0x00002000050c7984 */ /* 0x000e680000000c00 */
[----:B------:R-:W3:Y:S01]  /*0400*/  LDS R24, [R3+0x480] ;  /* 0x0004800003187984 */ /* 0x000ee20000000800 */
[----:B--2---:R-:W-:-:S03]  /*0410*/  FFMA R9, R25, R10, R26 ;  /* 0x0000000a19097223 */ /* 0x004fc6000000001a */
[----:B------:R-:W2:Y:S01]  /*0420*/  LDS R25, [R3+0x500] ;  /* 0x0005000003197984 */ /* 0x000ea20000000800 */
[----:B0-----:R-:W-:-:S04]  /*0430*/  FFMA R9, R8, R11, R9 ;  /* 0x0000000b08097223 */ /* 0x001fc80000000009 */
[----:B-1----:R-:W-:Y:S02]  /*0440*/  FFMA R9, R12, R27, R9 ;  /* 0x0000001b0c097223 */ /* 0x002fe40000000009 */
[----:B------:R-:W0:Y:S02]  /*0450*/  LDS R12, [R3+0x580] ;  /* 0x00058000030c7984 */ /* 0x000e240000000800 */
[----:B---3--:R-:W-:Y:S02]  /*0460*/  FFMA R26, R24, R13, R9 ;  /* 0x0000000d181a7223 */ /* 0x008fe40000000009 */
[----:B------:R-:W-:Y:S04]  /*0470*/  LDS R27, [R3+0x600] ;  /* 0x00060000031b7984 */ /* 0x000fe80000000800 */
        /* <DEDUP_REMOVED lines=36> */
[----:B------:R-:W1:Y:S01]  /*06c0*/  LDS.128 R8, [R5+0x70] ;  /* 0x0000700005087984 */ /* 0x000e620000000c00 */
[----:B--2---:R-:W-:-:S03]  /*06d0*/  FFMA R25, R25, R14, R24 ;  /* 0x0000000e19197223 */ /* 0x004fc60000000018 */
[----:B------:R-:W2:Y:S04]  /*06e0*/  LDS R27, [R3+0xe80] ;  /* 0x000e8000031b7984 */ /* 0x000ea80000000800 */
[----:B------:R-:W3:Y:S04]  /*06f0*/  LDS R24, [R3+0xf00] ;  /* 0x000f000003187984 */ /* 0x000ee80000000800 */
[----:B------:R-:W4:Y:S01]  /*0700*/  LDS R14, [R3+0xf80] ;  /* 0x000f8000030e7984 */ /* 0x000f220000000800 */
[----:B------:R-:W-:Y:S01]  /*0710*/  IADD3 R17, PT, PT, R17, 0x1, RZ ;  /* 0x0000000111117810 */ /* 0x000fe20007ffe0ff */
[----:B------:R-:W-:Y:S03]  /*0720*/  BAR.SYNC.DEFER_BLOCKING 0x0 ;  /* 0x0000000000007b1d */ /* 0x000fe60000010000 */
[----:B------:R-:W-:Y:S01]  /*0730*/  ISETP.NE.AND P0, PT, R17, RZ, PT ;  /* 0x000000ff1100720c */ /* 0x000fe20003f05270 */
[----:B0-----:R-:W-:-:S04]  /*0740*/  FFMA R15, R12, R15, R25 ;  /* 0x0000000f0c0f7223 */ /* 0x001fc80000000019 */
[----:B-1----:R-:W-:-:S04]  /*0750*/  FFMA R8, R8, R13, R15 ;  /* 0x0000000d08087223 */ /* 0x002fc8000000000f */
[----:B--2---:R-:W-:-:S04]  /*0760*/  FFMA R9, R27, R9, R8 ;  /* 0x000000091b097223 */ /* 0x004fc80000000008 */
[----:B---3--:R-:W-:Y:S01]  /*0770*/  FFMA R9, R24, R10, R9 ;  /* 0x0000000a18097223 */ /* 0x008fe20000000009 */
[----:B------:R-:W-:Y:S02]  /*0780*/  IADD3 R16, PT, PT, R16, 0x20, RZ ;  /* 0x0000002010107810 */ /* 0x000fe40007ffe0ff */
[----:B------:R-:W-:Y:S01]  /*0790*/  IADD3 R18, PT, PT, R18, 0x20, RZ ;  /* 0x0000002012127810 */ /* 0x000fe20007ffe0ff */
[----:B----4-:R-:W-:Y:S01]  /*07a0*/  FFMA R25, R14, R11, R9 ;  /* 0x0000000b0e197223 */ /* 0x010fe20000000009 */
[----:B------:R-:W-:Y:S02]  /*07b0*/  IADD3 R19, PT, PT, R19, 0x20, RZ ;  /* 0x0000002013137810 */ /* 0x000fe40007ffe0ff */
[----:B------:R-:W-:Y:S01]  /*07c0*/  LEA R7, R6, R7, 0x5 ;  /* 0x0000000706077211 */ /* 0x000fe200078e28ff */
[----:B------:R-:W-:Y:S06]  /*07d0*/  @P0 BRA `(.L_x_1) ;  /* 0xfffffff800840947 */ /* 0x000fec000383ffff */
.L_x_0:
[----:B------:R-:W-:-:S04]  /*07e0*/  VIMNMX R3, PT, PT, R20, R21, !PT ;  /* 0x0000001514037248 */ /* 0x000fc80007fe0100 */
[----:B------:R-:W-:-:S13]  /*07f0*/  ISETP.GE.AND P0, PT, R3, R6, PT ;  /* 0x000000060300720c */ /* 0x000fda0003f06270 */
[----:B------:R-:W-:Y:S05]  /*0800*/  @P0 EXIT ;  /* 0x000000000000094d */ /* 0x000fea0003800000 */
[----:B------:R-:W0:Y:S01]  /*0810*/  LDC.64 R2, c[0x0][0x390] ;  /* 0x0000e400ff027b82 */ /* 0x000e220000000a00 */
[----:B------:R-:W-:-:S04]  /*0820*/  IMAD R21, R21, R6, R20 ;  /* 0x0000000615157224 */ /* 0x000fc800078e0214 */
[----:B0-----:R-:W-:-:S05]  /*0830*/  IMAD.WIDE R2, R21, 0x4, R2 ;  /* 0x0000000415027825 */ /* 0x001fca00078e0202 */
[----:B------:R-:W-:Y:S01]  /*0840*/  STG.E desc[UR8][R2.64], R25 ;  /* 0x0000001902007986 */ /* 0x000fe2000c101908 */
[----:B------:R-:W-:Y:S05]  /*0850*/  EXIT ;  /* 0x000000000000794d */ /* 0x000fea0003800000 */
.L_x_2:
[----:B------:R-:W-:-:S00]  /*0860*/  BRA `(.L_x_2) ;  /* 0xfffffffc00fc7947 */ /* 0x000fc0000383ffff */
[----:B------:R-:W-:-:S00]  /*0870*/  NOP ;  /* 0x0000000000007918 */ /* 0x000fc00000000000 */
        /* <DEDUP_REMOVED lines=8> */
.L_x_3:


//--------------------- .nv.shared._Z10tiled_gemmPKfS0_Pfi --------------------------
	.section	.nv.shared._Z10tiled_gemmPKfS0_Pfi,"aw",@nobits
	.sectionflags	@""
	.align	4
.nv.shared._Z10tiled_gemmPKfS0_Pfi:
	.zero		9216


//--------------------- .nv.shared.reserved.0     --------------------------
	.section	.nv.shared.reserved.0,"aw",@nobits
	.weak		__nv_reservedSMEM_offset_0_alias
	.size		__nv_reservedSMEM_offset_0_alias, 0, 64
	.other		__nv_reservedSMEM_offset_0_alias,@"STO_CUDA_RESERVED_SHARED STV_DEFAULT"
__nv_reservedSMEM_offset_0_alias:
	.zero		0
	.zero		64


//--------------------- .nv.constant0._Z10tiled_gemmPKfS0_Pfi --------------------------
	.section	.nv.constant0._Z10tiled_gemmPKfS0_Pfi,"a",@progbits
	.sectionflags	@""
	.align	4
.nv.constant0._Z10tiled_gemmPKfS0_Pfi:
	.zero		924


//--------------------- SYMBOLS --------------------------

	.type		.nv.reservedSmem.offset0,@object
	.size		.nv.reservedSmem.offset0,0x4
	.type		.nv.reservedSmem.cap,@object
	.size		.nv.reservedSmem.cap,0x4
